	.headerflags	@"EF_CUDA_TEXMODE_UNIFIED EF_CUDA_64BIT_ADDRESS EF_CUDA_ACCELERATORS EF_CUDA_SM90 EF_CUDA_VIRTUAL_SM(EF_CUDA_SM90)"
	.elftype	@"ET_EXEC"


//--------------------- .nv.info                  --------------------------
	.section	.nv.info,"",@"SHT_CUDA_INFO"
	.align	4


	//----- nvinfo : EIATTR_REGCOUNT
	.align		4
        /*0000*/ 	.byte	0x04, 0x2f
        /*0002*/ 	.short	(.L_1 - .L_0)
	.align		4
.L_0:
        /*0004*/ 	.word	index@(triton_poi_fused_add_convolution_4)
        /*0008*/ 	.word	0x0000000e


	//----- nvinfo : EIATTR_MIN_STACK_SIZE
	.align		4
.L_1:
        /*000c*/ 	.byte	0x04, 0x12
        /*000e*/ 	.short	(.L_3 - .L_2)
	.align		4
.L_2:
        /*0010*/ 	.word	index@(triton_poi_fused_add_convolution_4)
        /*0014*/ 	.word	0x00000000


	//----- nvinfo : EIATTR_FRAME_SIZE
	.align		4
.L_3:
        /*0018*/ 	.byte	0x04, 0x11
        /*001a*/ 	.short	(.L_5 - .L_4)
	.align		4
.L_4:
        /*001c*/ 	.word	index@(triton_poi_fused_add_convolution_4)
        /*0020*/ 	.word	0x00000000


	//----- nvinfo : EIATTR_MIN_STACK_SIZE
	.align		4
.L_5:
        /*0024*/ 	.byte	0x04, 0x12
        /*0026*/ 	.short	(.L_7 - .L_6)
	.align		4
.L_6:
        /*0028*/ 	.word	index@(triton_poi_fused_add_convolution_4)
        /*002c*/ 	.word	0x00000000
.L_7:


//--------------------- .nv.info.triton_poi_fused_add_convolution_4 --------------------------
	.section	.nv.info.triton_poi_fused_add_convolution_4,"",@"SHT_CUDA_INFO"
	.sectionflags	@""
	.align	4


	//----- nvinfo : EIATTR_CUDA_API_VERSION
	.align		4
        /*0000*/ 	.byte	0x04, 0x37
        /*0002*/ 	.short	(.L_9 - .L_8)
.L_8:
        /*0004*/ 	.word	0x0000007c


	//----- nvinfo : EIATTR_KPARAM_INFO
	.align		4
.L_9:
        /*0008*/ 	.byte	0x04, 0x17
        /*000a*/ 	.short	(.L_11 - .L_10)
.L_10:
        /*000c*/ 	.word	0x00000000
        /*0010*/ 	.short	0x0003
        /*0012*/ 	.short	0x0018
        /*0014*/ 	.byte	0x00, 0xf0, 0x11, 0x00


	//----- nvinfo : EIATTR_KPARAM_INFO
	.align		4
.L_11:
        /*0018*/ 	.byte	0x04, 0x17
        /*001a*/ 	.short	(.L_13 - .L_12)
.L_12:
        /*001c*/ 	.word	0x00000000
        /*0020*/ 	.short	0x0002
        /*0022*/ 	.short	0x0010
        /*0024*/ 	.byte	0x00, 0xf4, 0x21, 0x00


	//----- nvinfo : EIATTR_KPARAM_INFO
	.align		4
.L_13:
        /*0028*/ 	.byte	0x04, 0x17
        /*002a*/ 	.short	(.L_15 - .L_14)
.L_14:
        /*002c*/ 	.word	0x00000000
        /*0030*/ 	.short	0x0001
        /*0032*/ 	.short	0x0008
        /*0034*/ 	.byte	0x00, 0xf4, 0x21, 0x00


	//----- nvinfo : EIATTR_KPARAM_INFO
	.align		4
.L_15:
        /*0038*/ 	.byte	0x04, 0x17
        /*003a*/ 	.short	(.L_17 - .L_16)
.L_16:
        /*003c*/ 	.word	0x00000000
        /*0040*/ 	.short	0x0000
        /*0042*/ 	.short	0x0000
        /*0044*/ 	.byte	0x00, 0xf4, 0x21, 0x00


	//----- nvinfo : EIATTR_SPARSE_MMA_MASK
	.align		4
.L_17:
        /*0048*/ 	.byte	0x03, 0x50
        /*004a*/ 	.short	0x0000


	//----- nvinfo : EIATTR_MAXREG_COUNT
	.align		4
        /*004c*/ 	.byte	0x03, 0x1b
        /*004e*/ 	.short	0x00ff


	//----- nvinfo : EIATTR_EXIT_INSTR_OFFSETS
	.align		4
        /*0050*/ 	.byte	0x04, 0x1c
        /*0052*/ 	.short	(.L_19 - .L_18)


	//   ....[0]....
.L_18:
        /*0054*/ 	.word	0x000001c0


	//   ....[1]....
        /*0058*/ 	.word	0x000001e0


	//----- nvinfo : EIATTR_REQNTID
	.align		4
.L_19:
        /*005c*/ 	.byte	0x04, 0x10
        /*005e*/ 	.short	(.L_21 - .L_20)
.L_20:
        /*0060*/ 	.word	0x00000080
        /*0064*/ 	.word	0x00000001
        /*0068*/ 	.word	0x00000001


	//----- nvinfo : EIATTR_CBANK_PARAM_SIZE
	.align		4
.L_21:
        /*006c*/ 	.byte	0x03, 0x19
        /*006e*/ 	.short	0x001c


	//----- nvinfo : EIATTR_PARAM_CBANK
	.align		4
        /*0070*/ 	.byte	0x04, 0x0a
        /*0072*/ 	.short	(.L_23 - .L_22)
	.align		4
.L_22:
        /*0074*/ 	.word	index@(.nv.constant0.triton_poi_fused_add_convolution_4)
        /*0078*/ 	.short	0x0210
        /*007a*/ 	.short	0x001c


	//----- nvinfo : EIATTR_SW_WAR
	.align		4
.L_23:
        /*007c*/ 	.byte	0x04, 0x36
        /*007e*/ 	.short	(.L_25 - .L_24)
.L_24:
        /*0080*/ 	.word	0x00000008
.L_25:


//--------------------- .nv.callgraph             --------------------------
	.section	.nv.callgraph,"",@"SHT_CUDA_CALLGRAPH"
	.align	4
	.sectionentsize	8
	.align		4
        /*0000*/ 	.word	0x00000000
	.align		4
        /*0004*/ 	.word	0xffffffff
	.align		4
        /*0008*/ 	.word	0x00000000
	.align		4
        /*000c*/ 	.word	0xfffffffe
	.align		4
        /*0010*/ 	.word	0x00000000
	.align		4
        /*0014*/ 	.word	0xfffffffd
	.align		4
        /*0018*/ 	.word	0x00000000
	.align		4
        /*001c*/ 	.word	0xfffffffc


//--------------------- .text.triton_poi_fused_add_convolution_4 --------------------------
	.section	.text.triton_poi_fused_add_convolution_4,"ax",@progbits
	.align	128
        .global         triton_poi_fused_add_convolution_4
        .type           triton_poi_fused_add_convolution_4,@function
        .size           triton_poi_fused_add_convolution_4,(.L_x_1 - triton_poi_fused_add_convolution_4)
        .other          triton_poi_fused_add_convolution_4,@"STO_CUDA_ENTRY STV_DEFAULT"
triton_poi_fused_add_convolution_4:
.text.triton_poi_fused_add_convolution_4:
[----:B------:R-:W0:Y:S02]  /*0000*/  LDC R1, c[0x0][0x28] ;  /* 0x00000a00ff017b82 */ /* 0x000e240000000800 */
[----:B------:R-:W1:Y:S01]  /*0010*/  S2R R0, SR_TID.X ;  /* 0x0000000000007919 */ /* 0x000e620000002100 */
[----:B------:R-:W2:Y:S01]  /*0020*/  LDC.64 R4, c[0x0][0x218] ;  /* 0x00008600ff047b82 */ /* 0x000ea20000000a00 */
[----:B------:R-:W-:Y:S01]  /*0030*/  ULDC.64 UR4, c[0x0][0x208] ;  /* 0x0000820000047ab9 */ /* 0x000fe20000000a00 */
[----:B------:R-:W3:Y:S06]  /*0040*/  S2R R9, SR_CTAID.X ;  /* 0x0000000000097919 */ /* 0x000eec0000002500 */
[----:B------:R-:W4:Y:S01]  /*0050*/  LDC.64 R6, c[0x0][0x220] ;  /* 0x00008800ff067b82 */ /* 0x000f220000000a00 */
[----:B-1----:R-:W-:-:S02]  /*0060*/  LOP3.LUT R0, R0, 0x7f, RZ, 0xc0, !PT ;  /* 0x0000007f00007812 */ /* 0x002fc400078ec0ff */
[----:B---3--:R-:W-:-:S03]  /*0070*/  SHF.R.S32.HI R2, RZ, 0x18, R9 ;  /* 0x00000018ff027819 */ /* 0x008fc60000011409 */
[----:B------:R-:W-:Y:S01]  /*0080*/  IMAD R9, R9, 0x80, R0 ;  /* 0x0000008009097824 */ /* 0x000fe200078e0200 */
[----:B------:R-:W-:Y:S02]  /*0090*/  SGXT R0, R2, 0x1 ;  /* 0x000000010200781a */ /* 0x000fe40000000200 */
[----:B------:R-:W1:Y:S02]  /*00a0*/  LDC.64 R2, c[0x0][0x210] ;  /* 0x00008400ff027b82 */ /* 0x000e640000000a00 */
[----:B------:R-:W-:Y:S02]  /*00b0*/  ISETP.GE.AND P0, PT, R9, 0x100, PT ;  /* 0x000001000900780c */ /* 0x000fe40003f06270 */
[----:B------:R-:W-:-:S04]  /*00c0*/  LEA.HI R0, R0, R9, RZ, 0x4 ;  /* 0x0000000900007211 */ /* 0x000fc800078f20ff */
[----:B------:R-:W-:-:S04]  /*00d0*/  SHF.R.S32.HI R0, RZ, 0x4, R0 ;  /* 0x00000004ff007819 */ /* 0x000fc80000011400 */
[----:B------:R-:W-:-:S04]  /*00e0*/  LEA.HI R8, R0, R0, RZ, 0x2 ;  /* 0x0000000000087211 */ /* 0x000fc800078f10ff */
[----:B------:R-:W-:-:S05]  /*00f0*/  LOP3.LUT R11, R8, 0xfffffffc, RZ, 0xc0, !PT ;  /* 0xfffffffc080b7812 */ /* 0x000fca00078ec0ff */
[----:B------:R-:W-:Y:S02]  /*0100*/  IMAD.IADD R11, R0, 0x1, -R11 ;  /* 0x00000001000b7824 */ /* 0x000fe400078e0a0b */
[----:B------:R-:W-:Y:S02]  /*0110*/  IMAD.MOV.U32 R0, RZ, RZ, RZ ;  /* 0x000000ffff007224 */ /* 0x000fe400078e00ff */
[----:B--2---:R-:W-:Y:S01]  /*0120*/  IMAD.WIDE R4, R11, 0x4, R4 ;  /* 0x000000040b047825 */ /* 0x004fe200078e0204 */
[----:B------:R-:W-:-:S03]  /*0130*/  HFMA2.MMA R11, -RZ, RZ, 0, 0 ;  /* 0x00000000ff0b7435 */ /* 0x000fc600000001ff */
[----:B-1----:R-:W-:Y:S01]  /*0140*/  IMAD.WIDE R2, R9, 0x4, R2 ;  /* 0x0000000409027825 */ /* 0x002fe200078e0202 */
[----:B------:R-:W-:-:S03]  /*0150*/  MOV R8, RZ ;  /* 0x000000ff00087202 */ /* 0x000fc60000000f00 */
[----:B----4-:R-:W-:Y:S01]  /*0160*/  IMAD.WIDE R6, R9, 0x4, R6 ;  /* 0x0000000409067825 */ /* 0x010fe200078e0206 */
[----:B------:R-:W2:Y:S04]  /*0170*/  @!P0 LDG.E R0, desc[UR4][R2.64] ;  /* 0x0000000402008981 */ /* 0x000ea8000c1e1900 */
[----:B------:R-:W2:Y:S04]  /*0180*/  @!P0 LDG.E.EL R11, desc[UR4][R4.64] ;  /* 0x00000004040b8981 */ /* 0x000ea8000c2e1900 */
[----:B------:R-:W3:Y:S01]  /*0190*/  @!P0 LDG.E R8, desc[UR4][R6.64] ;  /* 0x0000000406088981 */ /* 0x000ee2000c1e1900 */
[----:B--2---:R-:W-:-:S04]  /*01a0*/  FADD R11, R11, R0 ;  /* 0x000000000b0b7221 */ /* 0x004fc80000000000 */
[----:B---3--:R-:W-:Y:S01]  /*01b0*/  FADD R11, R11, R8 ;  /* 0x000000080b0b7221 */ /* 0x008fe20000000000 */
[----:B------:R-:W-:Y:S06]  /*01c0*/  @P0 EXIT ;  /* 0x000000000000094d */ /* 0x000fec0003800000 */
[----:B------:R-:W-:Y:S01]  /*01d0*/  STG.E desc[UR4][R2.64], R11 ;  /* 0x0000000b02007986 */ /* 0x000fe2000c101904 */
[----:B------:R-:W-:Y:S05]  /*01e0*/  EXIT ;  /* 0x000000000000794d */ /* 0x000fea0003800000 */
.L_x_0:
[----:B------:R-:W-:-:S00]  /*01f0*/  BRA `(.L_x_0) ;  /* 0xfffffffc00fc7947 */ /* 0x000fc0000383ffff */
[----:B------:R-:W-:-:S00]  /*0200*/  NOP ;  /* 0x0000000000007918 */ /* 0x000fc00000000000 */
[----:B------:R-:W-:-:S00]  /*0210*/  NOP ;  /* 0x0000000000007918 */ /* 0x000fc00000000000 */
[----:B------:R-:W-:-:S00]  /*0220*/  NOP ;  /* 0x0000000000007918 */ /* 0x000fc00000000000 */
[----:B------:R-:W-:-:S00]  /*0230*/  NOP ;  /* 0x0000000000007918 */ /* 0x000fc00000000000 */
[----:B------:R-:W-:-:S00]  /*0240*/  NOP ;  /* 0x0000000000007918 */ /* 0x000fc00000000000 */
[----:B------:R-:W-:-:S00]  /*0250*/  NOP ;  /* 0x0000000000007918 */ /* 0x000fc00000000000 */
[----:B------:R-:W-:-:S00]  /*0260*/  NOP ;  /* 0x0000000000007918 */ /* 0x000fc00000000000 */
[----:B------:R-:W-:-:S00]  /*0270*/  NOP ;  /* 0x0000000000007918 */ /* 0x000fc00000000000 */
.L_x_1:


//--------------------- .nv.constant0.triton_poi_fused_add_convolution_4 --------------------------
	.section	.nv.constant0.triton_poi_fused_add_convolution_4,"a",@progbits
	.sectionflags	@""
	.align	4
.nv.constant0.triton_poi_fused_add_convolution_4:
	.zero		556
